	.headerflags	@"EF_CUDA_TEXMODE_UNIFIED EF_CUDA_64BIT_ADDRESS EF_CUDA_ACCELERATORS EF_CUDA_SM90 EF_CUDA_VIRTUAL_SM(EF_CUDA_SM90)"
	.elftype	@"ET_EXEC"


//--------------------- .nv.info                  --------------------------
	.section	.nv.info,"",@"SHT_CUDA_INFO"
	.align	4


	//----- nvinfo : EIATTR_REGCOUNT
	.align		4
        /*0000*/ 	.byte	0x04, 0x2f
        /*0002*/ 	.short	(.L_3 - .L_2)
	.align		4
.L_2:
        /*0004*/ 	.word	index@(triton_poi_fused_cat_1)
        /*0008*/ 	.word	0x00000017


	//----- nvinfo : EIATTR_MIN_STACK_SIZE
	.align		4
.L_3:
        /*000c*/ 	.byte	0x04, 0x12
        /*000e*/ 	.short	(.L_5 - .L_4)
	.align		4
.L_4:
        /*0010*/ 	.word	index@(triton_poi_fused_cat_1)
        /*0014*/ 	.word	0x00000000


	//----- nvinfo : EIATTR_FRAME_SIZE
	.align		4
.L_5:
        /*0018*/ 	.byte	0x04, 0x11
        /*001a*/ 	.short	(.L_7 - .L_6)
	.align		4
.L_6:
        /*001c*/ 	.word	index@(triton_poi_fused_cat_1)
        /*0020*/ 	.word	0x00000000


	//----- nvinfo : EIATTR_MIN_STACK_SIZE
	.align		4
.L_7:
        /*0024*/ 	.byte	0x04, 0x12
        /*0026*/ 	.short	(.L_9 - .L_8)
	.align		4
.L_8:
        /*0028*/ 	.word	index@(triton_poi_fused_cat_1)
        /*002c*/ 	.word	0x00000000
.L_9:


//--------------------- .nv.info.triton_poi_fused_cat_1 --------------------------
	.section	.nv.info.triton_poi_fused_cat_1,"",@"SHT_CUDA_INFO"
	.sectionflags	@""
	.align	4


	//----- nvinfo : EIATTR_CUDA_API_VERSION
	.align		4
        /*0000*/ 	.byte	0x04, 0x37
        /*0002*/ 	.short	(.L_11 - .L_10)
.L_10:
        /*0004*/ 	.word	0x0000007c


	//----- nvinfo : EIATTR_KPARAM_INFO
	.align		4
.L_11:
        /*0008*/ 	.byte	0x04, 0x17
        /*000a*/ 	.short	(.L_13 - .L_12)
.L_12:
        /*000c*/ 	.word	0x00000000
        /*0010*/ 	.short	0x0007
        /*0012*/ 	.short	0x0038
        /*0014*/ 	.byte	0x00, 0xf0, 0x11, 0x00


	//----- nvinfo : EIATTR_KPARAM_INFO
	.align		4
.L_13:
        /*0018*/ 	.byte	0x04, 0x17
        /*001a*/ 	.short	(.L_15 - .L_14)
.L_14:
        /*001c*/ 	.word	0x00000000
        /*0020*/ 	.short	0x0006
        /*0022*/ 	.short	0x0030
        /*0024*/ 	.byte	0x00, 0xf4, 0x21, 0x00


	//----- nvinfo : EIATTR_KPARAM_INFO
	.align		4
.L_15:
        /*0028*/ 	.byte	0x04, 0x17
        /*002a*/ 	.short	(.L_17 - .L_16)
.L_16:
        /*002c*/ 	.word	0x00000000
        /*0030*/ 	.short	0x0005
        /*0032*/ 	.short	0x0028
        /*0034*/ 	.byte	0x00, 0xf4, 0x21, 0x00


	//----- nvinfo : EIATTR_KPARAM_INFO
	.align		4
.L_17:
        /*0038*/ 	.byte	0x04, 0x17
        /*003a*/ 	.short	(.L_19 - .L_18)
.L_18:
        /*003c*/ 	.word	0x00000000
        /*0040*/ 	.short	0x0004
        /*0042*/ 	.short	0x0020
        /*0044*/ 	.byte	0x00, 0xf4, 0x21, 0x00


	//----- nvinfo : EIATTR_KPARAM_INFO
	.align		4
.L_19:
        /*0048*/ 	.byte	0x04, 0x17
        /*004a*/ 	.short	(.L_21 - .L_20)
.L_20:
        /*004c*/ 	.word	0x00000000
        /*0050*/ 	.short	0x0003
        /*0052*/ 	.short	0x0018
        /*0054*/ 	.byte	0x00, 0xf4, 0x21, 0x00


	//----- nvinfo : EIATTR_KPARAM_INFO
	.align		4
.L_21:
        /*0058*/ 	.byte	0x04, 0x17
        /*005a*/ 	.short	(.L_23 - .L_22)
.L_22:
        /*005c*/ 	.word	0x00000000
        /*0060*/ 	.short	0x0002
        /*0062*/ 	.short	0x0010
        /*0064*/ 	.byte	0x00, 0xf4, 0x21, 0x00


	//----- nvinfo : EIATTR_KPARAM_INFO
	.align		4
.L_23:
        /*0068*/ 	.byte	0x04, 0x17
        /*006a*/ 	.short	(.L_25 - .L_24)
.L_24:
        /*006c*/ 	.word	0x00000000
        /*0070*/ 	.short	0x0001
        /*0072*/ 	.short	0x0008
        /*0074*/ 	.byte	0x00, 0xf4, 0x21, 0x00


	//----- nvinfo : EIATTR_KPARAM_INFO
	.align		4
.L_25:
        /*0078*/ 	.byte	0x04, 0x17
        /*007a*/ 	.short	(.L_27 - .L_26)
.L_26:
        /*007c*/ 	.word	0x00000000
        /*0080*/ 	.short	0x0000
        /*0082*/ 	.short	0x0000
        /*0084*/ 	.byte	0x00, 0xf4, 0x21, 0x00


	//----- nvinfo : EIATTR_SPARSE_MMA_MASK
	.align		4
.L_27:
        /*0088*/ 	.byte	0x03, 0x50
        /*008a*/ 	.short	0x0000


	//----- nvinfo : EIATTR_MAXREG_COUNT
	.align		4
        /*008c*/ 	.byte	0x03, 0x1b
        /*008e*/ 	.short	0x00ff


	//----- nvinfo : EIATTR_EXIT_INSTR_OFFSETS
	.align		4
        /*0090*/ 	.byte	0x04, 0x1c
        /*0092*/ 	.short	(.L_29 - .L_28)


	//   ....[0]....
.L_28:
        /*0094*/ 	.word	0x00000490


	//   ....[1]....
        /*0098*/ 	.word	0x000004b0


	//----- nvinfo : EIATTR_REQNTID
	.align		4
.L_29:
        /*009c*/ 	.byte	0x04, 0x10
        /*009e*/ 	.short	(.L_31 - .L_30)
.L_30:
        /*00a0*/ 	.word	0x00000080
        /*00a4*/ 	.word	0x00000001
        /*00a8*/ 	.word	0x00000001


	//----- nvinfo : EIATTR_CBANK_PARAM_SIZE
	.align		4
.L_31:
        /*00ac*/ 	.byte	0x03, 0x19
        /*00ae*/ 	.short	0x003c


	//----- nvinfo : EIATTR_PARAM_CBANK
	.align		4
        /*00b0*/ 	.byte	0x04, 0x0a
        /*00b2*/ 	.short	(.L_33 - .L_32)
	.align		4
.L_32:
        /*00b4*/ 	.word	index@(.nv.constant0.triton_poi_fused_cat_1)
        /*00b8*/ 	.short	0x0210
        /*00ba*/ 	.short	0x003c


	//----- nvinfo : EIATTR_SW_WAR
	.align		4
.L_33:
        /*00bc*/ 	.byte	0x04, 0x36
        /*00be*/ 	.short	(.L_35 - .L_34)
.L_34:
        /*00c0*/ 	.word	0x00000008
.L_35:


//--------------------- .nv.callgraph             --------------------------
	.section	.nv.callgraph,"",@"SHT_CUDA_CALLGRAPH"
	.align	4
	.sectionentsize	8
	.align		4
        /*0000*/ 	.word	0x00000000
	.align		4
        /*0004*/ 	.word	0xffffffff
	.align		4
        /*0008*/ 	.word	0x00000000
	.align		4
        /*000c*/ 	.word	0xfffffffe
	.align		4
        /*0010*/ 	.word	0x00000000
	.align		4
        /*0014*/ 	.word	0xfffffffd
	.align		4
        /*0018*/ 	.word	0x00000000
	.align		4
        /*001c*/ 	.word	0xfffffffc


//--------------------- .nv.constant4             --------------------------
	.section	.nv.constant4,"a",@progbits
	.align	8
	.align		8
.nv.constant4:
        /*0000*/ 	.dword	_$_str
	.align		8
        /*0008*/ 	.dword	_$_str_$_2


//--------------------- .text.triton_poi_fused_cat_1 --------------------------
	.section	.text.triton_poi_fused_cat_1,"ax",@progbits
	.align	128
        .global         triton_poi_fused_cat_1
        .type           triton_poi_fused_cat_1,@function
        .size           triton_poi_fused_cat_1,(.L_x_1 - triton_poi_fused_cat_1)
        .other          triton_poi_fused_cat_1,@"STO_CUDA_ENTRY STV_DEFAULT"
triton_poi_fused_cat_1:
.text.triton_poi_fused_cat_1:
[----:B------:R-:W0:Y:S01]  /*0000*/  LDC R1, c[0x0][0x28] ;  /* 0x00000a00ff017b82 */ /* 0x000e220000000800 */
[----:B------:R-:W1:Y:S01]  /*0010*/  S2R R0, SR_TID.X ;  /* 0x0000000000007919 */ /* 0x000e620000002100 */
[----:B------:R-:W-:-:S06]  /*0020*/  ULDC.64 UR4, c[0x0][0x208] ;  /* 0x0000820000047ab9 */ /* 0x000fcc0000000a00 */
[----:B------:R-:W2:Y:S01]  /*0030*/  LDC.64 R14, c[0x0][0x218] ;  /* 0x00008600ff0e7b82 */ /* 0x000ea20000000a00 */
[----:B------:R-:W3:Y:S07]  /*0040*/  S2R R3, SR_CTAID.X ;  /* 0x0000000000037919 */ /* 0x000eee0000002500 */
[----:B------:R-:W4:Y:S01]  /*0050*/  LDC.64 R6, c[0x0][0x220] ;  /* 0x00008800ff067b82 */ /* 0x000f220000000a00 */
[----:B-1----:R-:W-:-:S05]  /*0060*/  LOP3.LUT R0, R0, 0x7f, RZ, 0xc0, !PT ;  /* 0x0000007f00007812 */ /* 0x002fca00078ec0ff */
[----:B---3--:R-:W-:Y:S02]  /*0070*/  IMAD R0, R3, 0x80, R0 ;  /* 0x0000008003007824 */ /* 0x008fe400078e0200 */
[----:B------:R-:W1:Y:S03]  /*0080*/  LDC.64 R2, c[0x0][0x228] ;  /* 0x00008a00ff027b82 */ /* 0x000e660000000a00 */
[----:B------:R-:W-:Y:S02]  /*0090*/  SHF.R.S32.HI R9, RZ, 0x1f, R0 ;  /* 0x0000001fff097819 */ /* 0x000fe40000011400 */
[----:B------:R-:W-:Y:S02]  /*00a0*/  ISETP.GE.AND P0, PT, R0, 0x200, PT ;  /* 0x000002000000780c */ /* 0x000fe40003f06270 */
[----:B------:R-:W-:-:S04]  /*00b0*/  LEA.HI R8, R9, R0, RZ, 0x4 ;  /* 0x0000000009087211 */ /* 0x000fc800078f20ff */
[----:B------:R-:W-:-:S04]  /*00c0*/  SHF.R.S32.HI R5, RZ, 0x4, R8 ;  /* 0x00000004ff057819 */ /* 0x000fc80000011408 */
[----:B------:R-:W-:-:S04]  /*00d0*/  LEA.HI R4, R5, R5, RZ, 0x3 ;  /* 0x0000000505047211 */ /* 0x000fc800078f18ff */
[----:B------:R-:W-:-:S05]  /*00e0*/  LOP3.LUT R4, R4, 0xfffffff8, RZ, 0xc0, !PT ;  /* 0xfffffff804047812 */ /* 0x000fca00078ec0ff */
[----:B------:R-:W-:Y:S02]  /*00f0*/  IMAD.IADD R5, R5, 0x1, -R4 ;  /* 0x0000000105057824 */ /* 0x000fe400078e0a04 */
[----:B------:R-:W-:Y:S02]  /*0100*/  IMAD.MOV.U32 R4, RZ, RZ, RZ ;  /* 0x000000ffff047224 */ /* 0x000fe400078e00ff */
[C---:B-1----:R-:W-:Y:S01]  /*0110*/  IMAD.WIDE R2, R5.reuse, 0x4, R2 ;  /* 0x0000000405027825 */ /* 0x042fe200078e0202 */
[----:B------:R-:W-:-:S13]  /*0120*/  ISETP.GT.AND P3, PT, R5, 0x3, !P0 ;  /* 0x000000030500780c */ /* 0x000fda0004764270 */
[----:B------:R1:W3:Y:S01]  /*0130*/  @P3 LDG.E.EL R4, desc[UR4][R2.64+-0x10] ;  /* 0xfffff00402043981 */ /* 0x0002e2000c2e1900 */
[----:B------:R-:W-:Y:S01]  /*0140*/  LEA.HI R20, R9, R0, RZ, 0x7 ;  /* 0x0000000009147211 */ /* 0x000fe200078f38ff */
[----:B----4-:R-:W-:Y:S01]  /*0150*/  IMAD.WIDE R18, R5, 0x4, R6 ;  /* 0x0000000405127825 */ /* 0x010fe200078e0206 */
[----:B------:R-:W-:Y:S02]  /*0160*/  LOP3.LUT R9, R8, 0xfffffff0, RZ, 0xc0, !PT ;  /* 0xfffffff008097812 */ /* 0x000fe400078ec0ff */
[----:B------:R-:W-:-:S03]  /*0170*/  SHF.R.S32.HI R13, RZ, 0x7, R20 ;  /* 0x00000007ff0d7819 */ /* 0x000fc60000011414 */
[----:B------:R-:W-:Y:S02]  /*0180*/  IMAD.IADD R10, R0, 0x1, -R9 ;  /* 0x00000001000a7824 */ /* 0x000fe400078e0a09 */
[----:B------:R-:W4:Y:S02]  /*0190*/  LDC.64 R8, c[0x0][0x230] ;  /* 0x00008c00ff087b82 */ /* 0x000f240000000a00 */
[----:B------:R-:W-:-:S04]  /*01a0*/  IMAD R12, R13, 0x40, R10 ;  /* 0x000000400d0c7824 */ /* 0x000fc800078e020a */
[----:B------:R-:W-:Y:S02]  /*01b0*/  IMAD R12, R5, 0x10, R12 ;  /* 0x00000010050c7824 */ /* 0x000fe400078e020c */
[----:B------:R-:W5:Y:S03]  /*01c0*/  LDC.64 R10, c[0x0][0x238] ;  /* 0x00008e00ff0a7b82 */ /* 0x000f660000000a00 */
[----:B------:R-:W-:Y:S01]  /*01d0*/  IADD3 R17, R12, -0x40, RZ ;  /* 0xffffffc00c117810 */ /* 0x000fe20007ffe0ff */
[----:B------:R-:W-:-:S04]  /*01e0*/  IMAD.MOV.U32 R12, RZ, RZ, RZ ;  /* 0x000000ffff0c7224 */ /* 0x000fc800078e00ff */
[----:B-1----:R-:W1:Y:S01]  /*01f0*/  LDC.64 R2, c[0x0][0x210] ;  /* 0x00008400ff027b82 */ /* 0x002e620000000a00 */
[----:B--2---:R-:W-:Y:S01]  /*0200*/  IMAD.WIDE R16, R17, 0x4, R14 ;  /* 0x0000000411107825 */ /* 0x004fe200078e020e */
[----:B------:R-:W-:Y:S01]  /*0210*/  LOP3.LUT R7, R20, 0xffffff80, RZ, 0xc0, !PT ;  /* 0xffffff8014077812 */ /* 0x000fe200078ec0ff */
[----:B------:R-:W2:Y:S02]  /*0220*/  @P3 LDG.E.EL R12, desc[UR4][R18.64+-0x10] ;  /* 0xfffff004120c3981 */ /* 0x000ea4000c2e1900 */
[----:B------:R-:W-:Y:S01]  /*0230*/  IMAD.MOV.U32 R14, RZ, RZ, RZ ;  /* 0x000000ffff0e7224 */ /* 0x000fe200078e00ff */
[C---:B------:R-:W-:Y:S01]  /*0240*/  ISETP.GE.AND P1, PT, R5.reuse, 0x4, PT ;  /* 0x000000040500780c */ /* 0x040fe20003f26270 */
[----:B----4-:R-:W-:Y:S01]  /*0250*/  IMAD.WIDE R8, R5, 0x4, R8 ;  /* 0x0000000405087825 */ /* 0x010fe200078e0208 */
[----:B------:R-:W-:-:S03]  /*0260*/  IADD3 R20, R0, -R7, RZ ;  /* 0x8000000700147210 */ /* 0x000fc60007ffe0ff */
[----:B------:R-:W4:Y:S01]  /*0270*/  @P3 LDG.E R14, desc[UR4][R16.64] ;  /* 0x00000004100e3981 */ /* 0x000f22000c1e1900 */
[----:B------:R-:W-:Y:S02]  /*0280*/  CS2R R6, SRZ ;  /* 0x0000000000067805 */ /* 0x000fe4000001ff00 */
[----:B------:R-:W-:Y:S01]  /*0290*/  ISETP.LT.AND P2, PT, R0, 0x200, !P1 ;  /* 0x000002000000780c */ /* 0x000fe20004f41270 */
[----:B-----5:R-:W-:-:S04]  /*02a0*/  IMAD.WIDE R10, R5, 0x4, R10 ;  /* 0x00000004050a7825 */ /* 0x020fc800078e020a */
[----:B------:R-:W-:Y:S01]  /*02b0*/  IMAD.MOV.U32 R5, RZ, RZ, RZ ;  /* 0x000000ffff057224 */ /* 0x000fe200078e00ff */
[----:B------:R-:W5:Y:S01]  /*02c0*/  @P3 LDG.E.EL R6, desc[UR4][R10.64+-0x10] ;  /* 0xfffff0040a063981 */ /* 0x000f62000c2e1900 */
[----:B------:R-:W-:-:S04]  /*02d0*/  IMAD R13, R13, 0x40, R20 ;  /* 0x000000400d0d7824 */ /* 0x000fc800078e0214 */
[----:B------:R1:W5:Y:S02]  /*02e0*/  @P3 LDG.E.EL R5, desc[UR4][R8.64+-0x10] ;  /* 0xfffff00408053981 */ /* 0x000364000c2e1900 */
[----:B-1----:R-:W-:-:S05]  /*02f0*/  IMAD.WIDE R2, R13, 0x4, R2 ;  /* 0x000000040d027825 */ /* 0x002fca00078e0202 */
[----:B------:R1:W5:Y:S01]  /*0300*/  @P2 LDG.E R7, desc[UR4][R2.64] ;  /* 0x0000000402072981 */ /* 0x000362000c1e1900 */
[----:B0-----:R-:W-:Y:S01]  /*0310*/  IMAD.MOV.U32 R8, RZ, RZ, 0x3e800000 ;  /* 0x3e800000ff087424 */ /* 0x001fe200078e00ff */
[----:B-1----:R-:W0:Y:S02]  /*0320*/  LDC.64 R2, c[0x0][0x240] ;  /* 0x00009000ff027b82 */ /* 0x002e240000000a00 */
[----:B0-----:R-:W-:Y:S01]  /*0330*/  IMAD.WIDE R2, R0, 0x4, R2 ;  /* 0x0000000400027825 */ /* 0x001fe200078e0202 */
[----:B---3--:R-:W-:-:S05]  /*0340*/  SEL R4, R4, RZ, P3 ;  /* 0x000000ff04047207 */ /* 0x008fca0001800000 */
[----:B------:R-:W-:-:S04]  /*0350*/  FADD R4, R4, 9.9999997473787516356e-06 ;  /* 0x3727c5ac04047421 */ /* 0x000fc80000000000 */
[----:B------:R-:W0:Y:S02]  /*0360*/  MUFU.SQRT R13, R4 ;  /* 0x00000004000d7308 */ /* 0x000e240000002000 */
[C---:B0-----:R-:W-:Y:S02]  /*0370*/  FSETP.GT.AND P4, PT, R13.reuse, 8.50705917302346158658e+37, PT ;  /* 0x7e8000000d00780b */ /* 0x041fe40003f84000 */
[----:B------:R-:W-:-:S11]  /*0380*/  FSETP.GEU.AND P5, PT, R13, 1.175494350822287508e-38, PT ;  /* 0x008000000d00780b */ /* 0x000fd60003fae000 */
[----:B------:R-:W-:-:S04]  /*0390*/  @P4 FMUL R13, R13, 0.25 ;  /* 0x3e8000000d0d4820 */ /* 0x000fc80000400000 */
[----:B------:R-:W-:-:S06]  /*03a0*/  @!P5 FMUL R13, R13, 16777216 ;  /* 0x4b8000000d0dd820 */ /* 0x000fcc0000400000 */
[----:B------:R-:W0:Y:S01]  /*03b0*/  MUFU.RCP R13, R13 ;  /* 0x0000000d000d7308 */ /* 0x000e220000001000 */
[----:B------:R-:W-:Y:S02]  /*03c0*/  FSEL R8, R8, 1, P4 ;  /* 0x3f80000008087808 */ /* 0x000fe40002000000 */
[----:B--2---:R-:W-:Y:S02]  /*03d0*/  SEL R9, R12, RZ, P3 ;  /* 0x000000ff0c097207 */ /* 0x004fe40001800000 */
[----:B----4-:R-:W-:Y:S01]  /*03e0*/  SEL R14, R14, RZ, P3 ;  /* 0x000000ff0e0e7207 */ /* 0x010fe20001800000 */
[----:B------:R-:W-:-:S04]  /*03f0*/  @!P5 FMUL R8, R8, 16777216 ;  /* 0x4b8000000808d820 */ /* 0x000fc80000400000 */
[----:B------:R-:W-:Y:S01]  /*0400*/  FADD R4, R14, -R9 ;  /* 0x800000090e047221 */ /* 0x000fe20000000000 */
[----:B-----5:R-:W-:Y:S01]  /*0410*/  SEL R5, R5, RZ, P3 ;  /* 0x000000ff05057207 */ /* 0x020fe20001800000 */
[----:B0-----:R-:W-:Y:S01]  /*0420*/  FMUL R9, R13, R8 ;  /* 0x000000080d097220 */ /* 0x001fe20000400000 */
[----:B------:R-:W-:-:S03]  /*0430*/  SEL R6, R6, RZ, P3 ;  /* 0x000000ff06067207 */ /* 0x000fc60001800000 */
[----:B------:R-:W-:-:S04]  /*0440*/  FMUL R9, R4, R9 ;  /* 0x0000000904097220 */ /* 0x000fc80000400000 */
[----:B------:R-:W-:Y:S01]  /*0450*/  FFMA R6, R9, R5, R6 ;  /* 0x0000000509067223 */ /* 0x000fe20000000006 */
[----:B------:R-:W-:-:S04]  /*0460*/  SEL R7, R7, RZ, P2 ;  /* 0x000000ff07077207 */ /* 0x000fc80001000000 */
[----:B------:R-:W-:-:S04]  /*0470*/  FSETP.GEU.AND P2, PT, R6, RZ, PT ;  /* 0x000000ff0600720b */ /* 0x000fc80003f4e000 */
[----:B------:R-:W-:Y:S01]  /*0480*/  @P1 FSEL R7, R6, RZ, P2 ;  /* 0x000000ff06071208 */ /* 0x000fe20001000000 */
[----:B------:R-:W-:Y:S08]  /*0490*/  @P0 EXIT ;  /* 0x000000000000094d */ /* 0x000ff00003800000 */
[----:B------:R-:W-:Y:S01]  /*04a0*/  STG.E desc[UR4][R2.64], R7 ;  /* 0x0000000702007986 */ /* 0x000fe2000c101904 */
[----:B------:R-:W-:Y:S05]  /*04b0*/  EXIT ;  /* 0x000000000000794d */ /* 0x000fea0003800000 */
.L_x_0:
[----:B------:R-:W-:-:S00]  /*04c0*/  BRA `(.L_x_0) ;  /* 0xfffffffc00fc7947 */ /* 0x000fc0000383ffff */
[----:B------:R-:W-:-:S00]  /*04d0*/  NOP ;  /* 0x0000000000007918 */ /* 0x000fc00000000000 */
        /* <DEDUP_REMOVED lines=10> */
.L_x_1:


//--------------------- .nv.global.init           --------------------------
	.section	.nv.global.init,"aw",@progbits
.nv.global.init:
	.type		_$_str,@object
	.size		_$_str,(_$_str_$_2 - _$_str)
_$_str:
        /*0000*/ 	.byte	0x5f, 0x5f, 0x43, 0x55, 0x44, 0x41, 0x5f, 0x46, 0x54, 0x5a, 0x00
	.type		_$_str_$_2,@object
	.size		_$_str_$_2,(.L_1 - _$_str_$_2)
_$_str_$_2:
        /*000b*/ 	.byte	0x5f, 0x5f, 0x43, 0x55, 0x44, 0x41, 0x5f, 0x50, 0x52, 0x45, 0x43, 0x5f, 0x53, 0x51, 0x52, 0x54
        /*001b*/ 	.byte	0x00
.L_1:


//--------------------- .nv.constant0.triton_poi_fused_cat_1 --------------------------
	.section	.nv.constant0.triton_poi_fused_cat_1,"a",@progbits
	.sectionflags	@""
	.align	4
.nv.constant0.triton_poi_fused_cat_1:
	.zero		588
